	.headerflags	@"EF_CUDA_TEXMODE_UNIFIED EF_CUDA_64BIT_ADDRESS EF_CUDA_ACCELERATORS EF_CUDA_SM90 EF_CUDA_VIRTUAL_SM(EF_CUDA_SM90)"
	.elftype	@"ET_EXEC"


//--------------------- .nv.info                  --------------------------
	.section	.nv.info,"",@"SHT_CUDA_INFO"
	.align	4


	//----- nvinfo : EIATTR_REGCOUNT
	.align		4
        /*0000*/ 	.byte	0x04, 0x2f
        /*0002*/ 	.short	(.L_3 - .L_2)
	.align		4
.L_2:
        /*0004*/ 	.word	index@(triton_poi_fused__native_batch_norm_legit_no_training_7)
        /*0008*/ 	.word	0x00000016


	//----- nvinfo : EIATTR_MIN_STACK_SIZE
	.align		4
.L_3:
        /*000c*/ 	.byte	0x04, 0x12
        /*000e*/ 	.short	(.L_5 - .L_4)
	.align		4
.L_4:
        /*0010*/ 	.word	index@(triton_poi_fused__native_batch_norm_legit_no_training_7)
        /*0014*/ 	.word	0x00000000


	//----- nvinfo : EIATTR_FRAME_SIZE
	.align		4
.L_5:
        /*0018*/ 	.byte	0x04, 0x11
        /*001a*/ 	.short	(.L_7 - .L_6)
	.align		4
.L_6:
        /*001c*/ 	.word	index@(triton_poi_fused__native_batch_norm_legit_no_training_7)
        /*0020*/ 	.word	0x00000000


	//----- nvinfo : EIATTR_MIN_STACK_SIZE
	.align		4
.L_7:
        /*0024*/ 	.byte	0x04, 0x12
        /*0026*/ 	.short	(.L_9 - .L_8)
	.align		4
.L_8:
        /*0028*/ 	.word	index@(triton_poi_fused__native_batch_norm_legit_no_training_7)
        /*002c*/ 	.word	0x00000000
.L_9:


//--------------------- .nv.info.triton_poi_fused__native_batch_norm_legit_no_training_7 --------------------------
	.section	.nv.info.triton_poi_fused__native_batch_norm_legit_no_training_7,"",@"SHT_CUDA_INFO"
	.sectionflags	@""
	.align	4


	//----- nvinfo : EIATTR_CUDA_API_VERSION
	.align		4
        /*0000*/ 	.byte	0x04, 0x37
        /*0002*/ 	.short	(.L_11 - .L_10)
.L_10:
        /*0004*/ 	.word	0x0000007c


	//----- nvinfo : EIATTR_KPARAM_INFO
	.align		4
.L_11:
        /*0008*/ 	.byte	0x04, 0x17
        /*000a*/ 	.short	(.L_13 - .L_12)
.L_12:
        /*000c*/ 	.word	0x00000000
        /*0010*/ 	.short	0x0006
        /*0012*/ 	.short	0x0030
        /*0014*/ 	.byte	0x00, 0xf0, 0x11, 0x00


	//----- nvinfo : EIATTR_KPARAM_INFO
	.align		4
.L_13:
        /*0018*/ 	.byte	0x04, 0x17
        /*001a*/ 	.short	(.L_15 - .L_14)
.L_14:
        /*001c*/ 	.word	0x00000000
        /*0020*/ 	.short	0x0005
        /*0022*/ 	.short	0x0028
        /*0024*/ 	.byte	0x00, 0xf4, 0x21, 0x00


	//----- nvinfo : EIATTR_KPARAM_INFO
	.align		4
.L_15:
        /*0028*/ 	.byte	0x04, 0x17
        /*002a*/ 	.short	(.L_17 - .L_16)
.L_16:
        /*002c*/ 	.word	0x00000000
        /*0030*/ 	.short	0x0004
        /*0032*/ 	.short	0x0020
        /*0034*/ 	.byte	0x00, 0xf4, 0x21, 0x00


	//----- nvinfo : EIATTR_KPARAM_INFO
	.align		4
.L_17:
        /*0038*/ 	.byte	0x04, 0x17
        /*003a*/ 	.short	(.L_19 - .L_18)
.L_18:
        /*003c*/ 	.word	0x00000000
        /*0040*/ 	.short	0x0003
        /*0042*/ 	.short	0x0018
        /*0044*/ 	.byte	0x00, 0xf4, 0x21, 0x00


	//----- nvinfo : EIATTR_KPARAM_INFO
	.align		4
.L_19:
        /*0048*/ 	.byte	0x04, 0x17
        /*004a*/ 	.short	(.L_21 - .L_20)
.L_20:
        /*004c*/ 	.word	0x00000000
        /*0050*/ 	.short	0x0002
        /*0052*/ 	.short	0x0010
        /*0054*/ 	.byte	0x00, 0xf4, 0x21, 0x00


	//----- nvinfo : EIATTR_KPARAM_INFO
	.align		4
.L_21:
        /*0058*/ 	.byte	0x04, 0x17
        /*005a*/ 	.short	(.L_23 - .L_22)
.L_22:
        /*005c*/ 	.word	0x00000000
        /*0060*/ 	.short	0x0001
        /*0062*/ 	.short	0x0008
        /*0064*/ 	.byte	0x00, 0xf4, 0x21, 0x00


	//----- nvinfo : EIATTR_KPARAM_INFO
	.align		4
.L_23:
        /*0068*/ 	.byte	0x04, 0x17
        /*006a*/ 	.short	(.L_25 - .L_24)
.L_24:
        /*006c*/ 	.word	0x00000000
        /*0070*/ 	.short	0x0000
        /*0072*/ 	.short	0x0000
        /*0074*/ 	.byte	0x00, 0xf4, 0x21, 0x00


	//----- nvinfo : EIATTR_SPARSE_MMA_MASK
	.align		4
.L_25:
        /*0078*/ 	.byte	0x03, 0x50
        /*007a*/ 	.short	0x0000


	//----- nvinfo : EIATTR_MAXREG_COUNT
	.align		4
        /*007c*/ 	.byte	0x03, 0x1b
        /*007e*/ 	.short	0x00ff


	//----- nvinfo : EIATTR_EXIT_INSTR_OFFSETS
	.align		4
        /*0080*/ 	.byte	0x04, 0x1c
        /*0082*/ 	.short	(.L_27 - .L_26)


	//   ....[0]....
.L_26:
        /*0084*/ 	.word	0x000003d0


	//   ....[1]....
        /*0088*/ 	.word	0x000003f0


	//----- nvinfo : EIATTR_REQNTID
	.align		4
.L_27:
        /*008c*/ 	.byte	0x04, 0x10
        /*008e*/ 	.short	(.L_29 - .L_28)
.L_28:
        /*0090*/ 	.word	0x00000080
        /*0094*/ 	.word	0x00000001
        /*0098*/ 	.word	0x00000001


	//----- nvinfo : EIATTR_CBANK_PARAM_SIZE
	.align		4
.L_29:
        /*009c*/ 	.byte	0x03, 0x19
        /*009e*/ 	.short	0x0034


	//----- nvinfo : EIATTR_PARAM_CBANK
	.align		4
        /*00a0*/ 	.byte	0x04, 0x0a
        /*00a2*/ 	.short	(.L_31 - .L_30)
	.align		4
.L_30:
        /*00a4*/ 	.word	index@(.nv.constant0.triton_poi_fused__native_batch_norm_legit_no_training_7)
        /*00a8*/ 	.short	0x0210
        /*00aa*/ 	.short	0x0034


	//----- nvinfo : EIATTR_SW_WAR
	.align		4
.L_31:
        /*00ac*/ 	.byte	0x04, 0x36
        /*00ae*/ 	.short	(.L_33 - .L_32)
.L_32:
        /*00b0*/ 	.word	0x00000008
.L_33:


//--------------------- .nv.callgraph             --------------------------
	.section	.nv.callgraph,"",@"SHT_CUDA_CALLGRAPH"
	.align	4
	.sectionentsize	8
	.align		4
        /*0000*/ 	.word	0x00000000
	.align		4
        /*0004*/ 	.word	0xffffffff
	.align		4
        /*0008*/ 	.word	0x00000000
	.align		4
        /*000c*/ 	.word	0xfffffffe
	.align		4
        /*0010*/ 	.word	0x00000000
	.align		4
        /*0014*/ 	.word	0xfffffffd
	.align		4
        /*0018*/ 	.word	0x00000000
	.align		4
        /*001c*/ 	.word	0xfffffffc


//--------------------- .nv.constant4             --------------------------
	.section	.nv.constant4,"a",@progbits
	.align	8
	.align		8
.nv.constant4:
        /*0000*/ 	.dword	_$_str
	.align		8
        /*0008*/ 	.dword	_$_str_$_2


//--------------------- .text.triton_poi_fused__native_batch_norm_legit_no_training_7 --------------------------
	.section	.text.triton_poi_fused__native_batch_norm_legit_no_training_7,"ax",@progbits
	.align	128
        .global         triton_poi_fused__native_batch_norm_legit_no_training_7
        .type           triton_poi_fused__native_batch_norm_legit_no_training_7,@function
        .size           triton_poi_fused__native_batch_norm_legit_no_training_7,(.L_x_1 - triton_poi_fused__native_batch_norm_legit_no_training_7)
        .other          triton_poi_fused__native_batch_norm_legit_no_training_7,@"STO_CUDA_ENTRY STV_DEFAULT"
triton_poi_fused__native_batch_norm_legit_no_training_7:
.text.triton_poi_fused__native_batch_norm_legit_no_training_7:
[----:B------:R-:W0:Y:S01]  /*0000*/  LDC R1, c[0x0][0x28] ;  /* 0x00000a00ff017b82 */ /* 0x000e220000000800 */
[----:B------:R-:W1:Y:S07]  /*0010*/  S2R R0, SR_TID.X ;  /* 0x0000000000007919 */ /* 0x000e6e0000002100 */
[----:B------:R-:W2:Y:S01]  /*0020*/  LDC.64 R8, c[0x0][0x220] ;  /* 0x00008800ff087b82 */ /* 0x000ea20000000a00 */
[----:B------:R-:W-:Y:S01]  /*0030*/  ULDC.64 UR4, c[0x0][0x208] ;  /* 0x0000820000047ab9 */ /* 0x000fe20000000a00 */
[----:B------:R-:W3:Y:S06]  /*0040*/  S2R R3, SR_CTAID.X ;  /* 0x0000000000037919 */ /* 0x000eec0000002500 */
[----:B------:R-:W4:Y:S08]  /*0050*/  LDC.64 R12, c[0x0][0x210] ;  /* 0x00008400ff0c7b82 */ /* 0x000f300000000a00 */
[----:B------:R-:W5:Y:S08]  /*0060*/  LDC.64 R14, c[0x0][0x218] ;  /* 0x00008600ff0e7b82 */ /* 0x000f700000000a00 */
[----:B------:R-:W5:Y:S01]  /*0070*/  LDC.64 R16, c[0x0][0x228] ;  /* 0x00008a00ff107b82 */ /* 0x000f620000000a00 */
[----:B-1----:R-:W-:-:S07]  /*0080*/  SHF.L.U32 R0, R0, 0x1, RZ ;  /* 0x0000000100007819 */ /* 0x002fce00000006ff */
[----:B------:R-:W1:Y:S01]  /*0090*/  LDC.64 R18, c[0x0][0x230] ;  /* 0x00008c00ff127b82 */ /* 0x000e620000000a00 */
[----:B------:R-:W-:-:S04]  /*00a0*/  LOP3.LUT R0, R0, 0xfe, RZ, 0xc0, !PT ;  /* 0x000000fe00007812 */ /* 0x000fc800078ec0ff */
[----:B---3--:R-:W-:-:S04]  /*00b0*/  LEA R0, R3, R0, 0x8 ;  /* 0x0000000003007211 */ /* 0x008fc800078e40ff */
[C---:B------:R-:W-:Y:S01]  /*00c0*/  ISETP.GE.AND P4, PT, R0.reuse, 0x180, PT ;  /* 0x000001800000780c */ /* 0x040fe20003f86270 */
[----:B------:R-:W-:-:S05]  /*00d0*/  IMAD.HI R2, R0, 0x2aaaaaab, RZ ;  /* 0x2aaaaaab00027827 */ /* 0x000fca00078e02ff */
[----:B------:R-:W-:-:S04]  /*00e0*/  SHF.R.U32.HI R3, RZ, 0x1f, R2 ;  /* 0x0000001fff037819 */ /* 0x000fc80000011602 */
[----:B------:R-:W-:-:S05]  /*00f0*/  LEA.HI R3, R2, R3, RZ, 0x1e ;  /* 0x0000000302037211 */ /* 0x000fca00078ff0ff */
[----:B------:R-:W-:Y:S01]  /*0100*/  IMAD R11, R3, -0x18, R0 ;  /* 0xffffffe8030b7824 */ /* 0x000fe200078e0200 */
[----:B------:R-:W-:-:S03]  /*0110*/  CS2R R2, SRZ ;  /* 0x0000000000027805 */ /* 0x000fc6000001ff00 */
[----:B--2---:R-:W-:-:S05]  /*0120*/  IMAD.WIDE R8, R11, 0x4, R8 ;  /* 0x000000040b087825 */ /* 0x004fca00078e0208 */
[----:B------:R2:W3:Y:S01]  /*0130*/  @!P4 LDG.E.EL.64 R2, desc[UR4][R8.64] ;  /* 0x000000040802c981 */ /* 0x0004e2000c2e1b00 */
[----:B------:R-:W-:Y:S02]  /*0140*/  CS2R R4, SRZ ;  /* 0x0000000000047805 */ /* 0x000fe4000001ff00 */
[----:B------:R-:W-:Y:S01]  /*0150*/  CS2R R6, SRZ ;  /* 0x0000000000067805 */ /* 0x000fe2000001ff00 */
[----:B----4-:R-:W-:-:S04]  /*0160*/  IMAD.WIDE R12, R0, 0x4, R12 ;  /* 0x00000004000c7825 */ /* 0x010fc800078e020c */
[C---:B-----5:R-:W-:Y:S01]  /*0170*/  IMAD.WIDE R14, R11.reuse, 0x4, R14 ;  /* 0x000000040b0e7825 */ /* 0x060fe200078e020e */
[----:B------:R-:W4:Y:S04]  /*0180*/  @!P4 LDG.E.64 R4, desc[UR4][R12.64] ;  /* 0x000000040c04c981 */ /* 0x000f28000c1e1b00 */
[----:B------:R5:W4:Y:S01]  /*0190*/  @!P4 LDG.E.EL.64 R6, desc[UR4][R14.64] ;  /* 0x000000040e06c981 */ /* 0x000b22000c2e1b00 */
[----:B0-----:R-:W-:Y:S01]  /*01a0*/  IMAD.WIDE R16, R11, 0x4, R16 ;  /* 0x000000040b107825 */ /* 0x001fe200078e0210 */
[----:B--2---:R-:W-:-:S03]  /*01b0*/  CS2R R8, SRZ ;  /* 0x0000000000087805 */ /* 0x004fc6000001ff00 */
[----:B-1----:R-:W-:Y:S01]  /*01c0*/  IMAD.WIDE R18, R11, 0x4, R18 ;  /* 0x000000040b127825 */ /* 0x002fe200078e0212 */
[----:B------:R-:W-:-:S04]  /*01d0*/  CS2R R10, SRZ ;  /* 0x00000000000a7805 */ /* 0x000fc8000001ff00 */
[----:B------:R-:W2:Y:S04]  /*01e0*/  @!P4 LDG.E.EL.64 R8, desc[UR4][R18.64] ;  /* 0x000000041208c981 */ /* 0x000ea8000c2e1b00 */
[----:B------:R-:W2:Y:S01]  /*01f0*/  @!P4 LDG.E.EL.64 R10, desc[UR4][R16.64] ;  /* 0x00000004100ac981 */ /* 0x000ea2000c2e1b00 */
[----:B-----5:R-:W-:Y:S01]  /*0200*/  HFMA2.MMA R15, -RZ, RZ, 1.625, 0 ;  /* 0x3e800000ff0f7435 */ /* 0x020fe200000001ff */
[----:B---3--:R-:W-:Y:S01]  /*0210*/  FADD R2, R2, 9.9999997473787516356e-06 ;  /* 0x3727c5ac02027421 */ /* 0x008fe20000000000 */
[----:B------:R-:W-:-:S03]  /*0220*/  FADD R12, R3, 9.9999997473787516356e-06 ;  /* 0x3727c5ac030c7421 */ /* 0x000fc60000000000 */
[----:B------:R0:W1:Y:S08]  /*0230*/  MUFU.SQRT R13, R2 ;  /* 0x00000002000d7308 */ /* 0x0000700000002000 */
[----:B------:R-:W3:Y:S01]  /*0240*/  MUFU.SQRT R14, R12 ;  /* 0x0000000c000e7308 */ /* 0x000ee20000002000 */
[----:B0-----:R-:W0:Y:S01]  /*0250*/  LDC.64 R2, c[0x0][0x238] ;  /* 0x00008e00ff027b82 */ /* 0x001e220000000a00 */
[----:B-1----:R-:W-:-:S02]  /*0260*/  FSETP.GT.AND P0, PT, R13, 8.50705917302346158658e+37, PT ;  /* 0x7e8000000d00780b */ /* 0x002fc40003f04000 */
[----:B------:R-:W-:Y:S02]  /*0270*/  FSETP.GEU.AND P2, PT, R13, 1.175494350822287508e-38, PT ;  /* 0x008000000d00780b */ /* 0x000fe40003f4e000 */
[C---:B---3--:R-:W-:Y:S02]  /*0280*/  FSETP.GT.AND P1, PT, R14.reuse, 8.50705917302346158658e+37, PT ;  /* 0x7e8000000e00780b */ /* 0x048fe40003f24000 */
[----:B------:R-:W-:-:S07]  /*0290*/  FSETP.GEU.AND P3, PT, R14, 1.175494350822287508e-38, PT ;  /* 0x008000000e00780b */ /* 0x000fce0003f6e000 */
[----:B------:R-:W-:-:S04]  /*02a0*/  @P0 FMUL R13, R13, 0.25 ;  /* 0x3e8000000d0d0820 */ /* 0x000fc80000400000 */
[----:B------:R-:W-:Y:S01]  /*02b0*/  @!P2 FMUL R13, R13, 16777216 ;  /* 0x4b8000000d0da820 */ /* 0x000fe20000400000 */
[----:B------:R-:W-:-:S04]  /*02c0*/  @P1 FMUL R14, R14, 0.25 ;  /* 0x3e8000000e0e1820 */ /* 0x000fc80000400000 */
[----:B------:R-:W-:Y:S01]  /*02d0*/  @!P3 FMUL R14, R14, 16777216 ;  /* 0x4b8000000e0eb820 */ /* 0x000fe20000400000 */
[----:B------:R-:W1:Y:S01]  /*02e0*/  MUFU.RCP R13, R13 ;  /* 0x0000000d000d7308 */ /* 0x000e620000001000 */
[----:B------:R-:W-:-:S07]  /*02f0*/  FSEL R12, R15, 1, P0 ;  /* 0x3f8000000f0c7808 */ /* 0x000fce0000000000 */
[----:B------:R-:W3:Y:S01]  /*0300*/  MUFU.RCP R14, R14 ;  /* 0x0000000e000e7308 */ /* 0x000ee20000001000 */
[----:B------:R-:W-:Y:S01]  /*0310*/  FSEL R15, R15, 1, P1 ;  /* 0x3f8000000f0f7808 */ /* 0x000fe20000800000 */
[----:B------:R-:W-:Y:S01]  /*0320*/  @!P2 FMUL R12, R12, 16777216 ;  /* 0x4b8000000c0ca820 */ /* 0x000fe20000400000 */
[----:B----4-:R-:W-:-:S03]  /*0330*/  FADD R4, -R6, R4 ;  /* 0x0000000406047221 */ /* 0x010fc60000000100 */
[----:B------:R-:W-:Y:S01]  /*0340*/  @!P3 FMUL R15, R15, 16777216 ;  /* 0x4b8000000f0fb820 */ /* 0x000fe20000400000 */
[----:B------:R-:W-:Y:S01]  /*0350*/  FADD R5, -R7, R5 ;  /* 0x0000000507057221 */ /* 0x000fe20000000100 */
[----:B-1----:R-:W-:Y:S02]  /*0360*/  FMUL R13, R13, R12 ;  /* 0x0000000c0d0d7220 */ /* 0x002fe40000400000 */
[----:B---3--:R-:W-:Y:S02]  /*0370*/  FMUL R6, R14, R15 ;  /* 0x0000000f0e067220 */ /* 0x008fe40000400000 */
[----:B------:R-:W-:Y:S02]  /*0380*/  FMUL R13, R4, R13 ;  /* 0x0000000d040d7220 */ /* 0x000fe40000400000 */
[----:B------:R-:W-:Y:S01]  /*0390*/  FMUL R6, R5, R6 ;  /* 0x0000000605067220 */ /* 0x000fe20000400000 */
[----:B0-----:R-:W-:-:S04]  /*03a0*/  IMAD.WIDE R2, R0, 0x4, R2 ;  /* 0x0000000400027825 */ /* 0x001fc800078e0202 */
[----:B--2---:R-:W-:Y:S01]  /*03b0*/  FFMA R8, R13, R10, R8 ;  /* 0x0000000a0d087223 */ /* 0x004fe20000000008 */
[----:B------:R-:W-:Y:S01]  /*03c0*/  FFMA R9, R6, R11, R9 ;  /* 0x0000000b06097223 */ /* 0x000fe20000000009 */
[----:B------:R-:W-:Y:S06]  /*03d0*/  @P4 EXIT ;  /* 0x000000000000494d */ /* 0x000fec0003800000 */
[----:B------:R-:W-:Y:S01]  /*03e0*/  STG.E.64 desc[UR4][R2.64], R8 ;  /* 0x0000000802007986 */ /* 0x000fe2000c101b04 */
[----:B------:R-:W-:Y:S05]  /*03f0*/  EXIT ;  /* 0x000000000000794d */ /* 0x000fea0003800000 */
.L_x_0:
[----:B------:R-:W-:-:S00]  /*0400*/  BRA `(.L_x_0) ;  /* 0xfffffffc00fc7947 */ /* 0x000fc0000383ffff */
[----:B------:R-:W-:-:S00]  /*0410*/  NOP ;  /* 0x0000000000007918 */ /* 0x000fc00000000000 */
        /* <DEDUP_REMOVED lines=14> */
.L_x_1:


//--------------------- .nv.global.init           --------------------------
	.section	.nv.global.init,"aw",@progbits
.nv.global.init:
	.type		_$_str,@object
	.size		_$_str,(_$_str_$_2 - _$_str)
_$_str:
        /*0000*/ 	.byte	0x5f, 0x5f, 0x43, 0x55, 0x44, 0x41, 0x5f, 0x46, 0x54, 0x5a, 0x00
	.type		_$_str_$_2,@object
	.size		_$_str_$_2,(.L_1 - _$_str_$_2)
_$_str_$_2:
        /*000b*/ 	.byte	0x5f, 0x5f, 0x43, 0x55, 0x44, 0x41, 0x5f, 0x50, 0x52, 0x45, 0x43, 0x5f, 0x53, 0x51, 0x52, 0x54
        /*001b*/ 	.byte	0x00
.L_1:


//--------------------- .nv.constant0.triton_poi_fused__native_batch_norm_legit_no_training_7 --------------------------
	.section	.nv.constant0.triton_poi_fused__native_batch_norm_legit_no_training_7,"a",@progbits
	.sectionflags	@""
	.align	4
.nv.constant0.triton_poi_fused__native_batch_norm_legit_no_training_7:
	.zero		580
